	.headerflags	@"EF_CUDA_TEXMODE_UNIFIED EF_CUDA_64BIT_ADDRESS EF_CUDA_ACCELERATORS EF_CUDA_SM90 EF_CUDA_VIRTUAL_SM(EF_CUDA_SM90)"
	.elftype	@"ET_EXEC"


//--------------------- .nv.info                  --------------------------
	.section	.nv.info,"",@"SHT_CUDA_INFO"
	.align	4


	//----- nvinfo : EIATTR_REGCOUNT
	.align		4
        /*0000*/ 	.byte	0x04, 0x2f
        /*0002*/ 	.short	(.L_3 - .L_2)
	.align		4
.L_2:
        /*0004*/ 	.word	index@(triton_poi_fused__native_batch_norm_legit_no_training_relu_23)
        /*0008*/ 	.word	0x00000016


	//----- nvinfo : EIATTR_MIN_STACK_SIZE
	.align		4
.L_3:
        /*000c*/ 	.byte	0x04, 0x12
        /*000e*/ 	.short	(.L_5 - .L_4)
	.align		4
.L_4:
        /*0010*/ 	.word	index@(triton_poi_fused__native_batch_norm_legit_no_training_relu_23)
        /*0014*/ 	.word	0x00000000


	//----- nvinfo : EIATTR_FRAME_SIZE
	.align		4
.L_5:
        /*0018*/ 	.byte	0x04, 0x11
        /*001a*/ 	.short	(.L_7 - .L_6)
	.align		4
.L_6:
        /*001c*/ 	.word	index@(triton_poi_fused__native_batch_norm_legit_no_training_relu_23)
        /*0020*/ 	.word	0x00000000


	//----- nvinfo : EIATTR_MIN_STACK_SIZE
	.align		4
.L_7:
        /*0024*/ 	.byte	0x04, 0x12
        /*0026*/ 	.short	(.L_9 - .L_8)
	.align		4
.L_8:
        /*0028*/ 	.word	index@(triton_poi_fused__native_batch_norm_legit_no_training_relu_23)
        /*002c*/ 	.word	0x00000000
.L_9:


//--------------------- .nv.info.triton_poi_fused__native_batch_norm_legit_no_training_relu_23 --------------------------
	.section	.nv.info.triton_poi_fused__native_batch_norm_legit_no_training_relu_23,"",@"SHT_CUDA_INFO"
	.sectionflags	@""
	.align	4


	//----- nvinfo : EIATTR_CUDA_API_VERSION
	.align		4
        /*0000*/ 	.byte	0x04, 0x37
        /*0002*/ 	.short	(.L_11 - .L_10)
.L_10:
        /*0004*/ 	.word	0x0000007c


	//----- nvinfo : EIATTR_KPARAM_INFO
	.align		4
.L_11:
        /*0008*/ 	.byte	0x04, 0x17
        /*000a*/ 	.short	(.L_13 - .L_12)
.L_12:
        /*000c*/ 	.word	0x00000000
        /*0010*/ 	.short	0x0006
        /*0012*/ 	.short	0x0030
        /*0014*/ 	.byte	0x00, 0xf0, 0x11, 0x00


	//----- nvinfo : EIATTR_KPARAM_INFO
	.align		4
.L_13:
        /*0018*/ 	.byte	0x04, 0x17
        /*001a*/ 	.short	(.L_15 - .L_14)
.L_14:
        /*001c*/ 	.word	0x00000000
        /*0020*/ 	.short	0x0005
        /*0022*/ 	.short	0x0028
        /*0024*/ 	.byte	0x00, 0xf4, 0x21, 0x00


	//----- nvinfo : EIATTR_KPARAM_INFO
	.align		4
.L_15:
        /*0028*/ 	.byte	0x04, 0x17
        /*002a*/ 	.short	(.L_17 - .L_16)
.L_16:
        /*002c*/ 	.word	0x00000000
        /*0030*/ 	.short	0x0004
        /*0032*/ 	.short	0x0020
        /*0034*/ 	.byte	0x00, 0xf4, 0x21, 0x00


	//----- nvinfo : EIATTR_KPARAM_INFO
	.align		4
.L_17:
        /*0038*/ 	.byte	0x04, 0x17
        /*003a*/ 	.short	(.L_19 - .L_18)
.L_18:
        /*003c*/ 	.word	0x00000000
        /*0040*/ 	.short	0x0003
        /*0042*/ 	.short	0x0018
        /*0044*/ 	.byte	0x00, 0xf4, 0x21, 0x00


	//----- nvinfo : EIATTR_KPARAM_INFO
	.align		4
.L_19:
        /*0048*/ 	.byte	0x04, 0x17
        /*004a*/ 	.short	(.L_21 - .L_20)
.L_20:
        /*004c*/ 	.word	0x00000000
        /*0050*/ 	.short	0x0002
        /*0052*/ 	.short	0x0010
        /*0054*/ 	.byte	0x00, 0xf4, 0x21, 0x00


	//----- nvinfo : EIATTR_KPARAM_INFO
	.align		4
.L_21:
        /*0058*/ 	.byte	0x04, 0x17
        /*005a*/ 	.short	(.L_23 - .L_22)
.L_22:
        /*005c*/ 	.word	0x00000000
        /*0060*/ 	.short	0x0001
        /*0062*/ 	.short	0x0008
        /*0064*/ 	.byte	0x00, 0xf4, 0x21, 0x00


	//----- nvinfo : EIATTR_KPARAM_INFO
	.align		4
.L_23:
        /*0068*/ 	.byte	0x04, 0x17
        /*006a*/ 	.short	(.L_25 - .L_24)
.L_24:
        /*006c*/ 	.word	0x00000000
        /*0070*/ 	.short	0x0000
        /*0072*/ 	.short	0x0000
        /*0074*/ 	.byte	0x00, 0xf4, 0x21, 0x00


	//----- nvinfo : EIATTR_SPARSE_MMA_MASK
	.align		4
.L_25:
        /*0078*/ 	.byte	0x03, 0x50
        /*007a*/ 	.short	0x0000


	//----- nvinfo : EIATTR_MAXREG_COUNT
	.align		4
        /*007c*/ 	.byte	0x03, 0x1b
        /*007e*/ 	.short	0x00ff


	//----- nvinfo : EIATTR_EXIT_INSTR_OFFSETS
	.align		4
        /*0080*/ 	.byte	0x04, 0x1c
        /*0082*/ 	.short	(.L_27 - .L_26)


	//   ....[0]....
.L_26:
        /*0084*/ 	.word	0x00000410


	//   ....[1]....
        /*0088*/ 	.word	0x00000430


	//----- nvinfo : EIATTR_REQNTID
	.align		4
.L_27:
        /*008c*/ 	.byte	0x04, 0x10
        /*008e*/ 	.short	(.L_29 - .L_28)
.L_28:
        /*0090*/ 	.word	0x00000100
        /*0094*/ 	.word	0x00000001
        /*0098*/ 	.word	0x00000001


	//----- nvinfo : EIATTR_CBANK_PARAM_SIZE
	.align		4
.L_29:
        /*009c*/ 	.byte	0x03, 0x19
        /*009e*/ 	.short	0x0034


	//----- nvinfo : EIATTR_PARAM_CBANK
	.align		4
        /*00a0*/ 	.byte	0x04, 0x0a
        /*00a2*/ 	.short	(.L_31 - .L_30)
	.align		4
.L_30:
        /*00a4*/ 	.word	index@(.nv.constant0.triton_poi_fused__native_batch_norm_legit_no_training_relu_23)
        /*00a8*/ 	.short	0x0210
        /*00aa*/ 	.short	0x0034


	//----- nvinfo : EIATTR_SW_WAR
	.align		4
.L_31:
        /*00ac*/ 	.byte	0x04, 0x36
        /*00ae*/ 	.short	(.L_33 - .L_32)
.L_32:
        /*00b0*/ 	.word	0x00000008
.L_33:


//--------------------- .nv.callgraph             --------------------------
	.section	.nv.callgraph,"",@"SHT_CUDA_CALLGRAPH"
	.align	4
	.sectionentsize	8
	.align		4
        /*0000*/ 	.word	0x00000000
	.align		4
        /*0004*/ 	.word	0xffffffff
	.align		4
        /*0008*/ 	.word	0x00000000
	.align		4
        /*000c*/ 	.word	0xfffffffe
	.align		4
        /*0010*/ 	.word	0x00000000
	.align		4
        /*0014*/ 	.word	0xfffffffd
	.align		4
        /*0018*/ 	.word	0x00000000
	.align		4
        /*001c*/ 	.word	0xfffffffc


//--------------------- .nv.constant4             --------------------------
	.section	.nv.constant4,"a",@progbits
	.align	8
	.align		8
.nv.constant4:
        /*0000*/ 	.dword	_$_str
	.align		8
        /*0008*/ 	.dword	_$_str_$_2


//--------------------- .text.triton_poi_fused__native_batch_norm_legit_no_training_relu_23 --------------------------
	.section	.text.triton_poi_fused__native_batch_norm_legit_no_training_relu_23,"ax",@progbits
	.align	128
        .global         triton_poi_fused__native_batch_norm_legit_no_training_relu_23
        .type           triton_poi_fused__native_batch_norm_legit_no_training_relu_23,@function
        .size           triton_poi_fused__native_batch_norm_legit_no_training_relu_23,(.L_x_1 - triton_poi_fused__native_batch_norm_legit_no_training_relu_23)
        .other          triton_poi_fused__native_batch_norm_legit_no_training_relu_23,@"STO_CUDA_ENTRY STV_DEFAULT"
triton_poi_fused__native_batch_norm_legit_no_training_relu_23:
.text.triton_poi_fused__native_batch_norm_legit_no_training_relu_23:
[----:B------:R-:W0:Y:S01]  /*0000*/  LDC R1, c[0x0][0x28] ;  /* 0x00000a00ff017b82 */ /* 0x000e220000000800 */
[----:B------:R-:W1:Y:S07]  /*0010*/  S2R R0, SR_TID.X ;  /* 0x0000000000007919 */ /* 0x000e6e0000002100 */
[----:B------:R-:W2:Y:S01]  /*0020*/  LDC.64 R8, c[0x0][0x220] ;  /* 0x00008800ff087b82 */ /* 0x000ea20000000a00 */
[----:B------:R-:W-:Y:S01]  /*0030*/  ULDC.64 UR4, c[0x0][0x208] ;  /* 0x0000820000047ab9 */ /* 0x000fe20000000a00 */
[----:B------:R-:W3:Y:S06]  /*0040*/  S2R R3, SR_CTAID.X ;  /* 0x0000000000037919 */ /* 0x000eec0000002500 */
[----:B------:R-:W4:Y:S08]  /*0050*/  LDC.64 R12, c[0x0][0x210] ;  /* 0x00008400ff0c7b82 */ /* 0x000f300000000a00 */
[----:B------:R-:W5:Y:S08]  /*0060*/  LDC.64 R14, c[0x0][0x218] ;  /* 0x00008600ff0e7b82 */ /* 0x000f700000000a00 */
[----:B------:R-:W5:Y:S01]  /*0070*/  LDC.64 R16, c[0x0][0x228] ;  /* 0x00008a00ff107b82 */ /* 0x000f620000000a00 */
[----:B-1----:R-:W-:-:S07]  /*0080*/  SHF.L.U32 R0, R0, 0x1, RZ ;  /* 0x0000000100007819 */ /* 0x002fce00000006ff */
[----:B------:R-:W1:Y:S01]  /*0090*/  LDC.64 R18, c[0x0][0x230] ;  /* 0x00008c00ff127b82 */ /* 0x000e620000000a00 */
[----:B------:R-:W-:-:S04]  /*00a0*/  LOP3.LUT R0, R0, 0x1fe, RZ, 0xc0, !PT ;  /* 0x000001fe00007812 */ /* 0x000fc800078ec0ff */
[----:B---3--:R-:W-:-:S04]  /*00b0*/  LEA R0, R3, R0, 0x9 ;  /* 0x0000000003007211 */ /* 0x008fc800078e48ff */
[C---:B------:R-:W-:Y:S01]  /*00c0*/  ISETP.GE.AND P0, PT, R0.reuse, 0x3b1300, PT ;  /* 0x003b13000000780c */ /* 0x040fe20003f06270 */
[----:B------:R-:W-:-:S05]  /*00d0*/  IMAD.HI R2, R0, 0x2aaaaaab, RZ ;  /* 0x2aaaaaab00027827 */ /* 0x000fca00078e02ff */
[----:B------:R-:W-:-:S04]  /*00e0*/  SHF.R.U32.HI R3, RZ, 0x1f, R2 ;  /* 0x0000001fff037819 */ /* 0x000fc80000011602 */
[----:B------:R-:W-:-:S05]  /*00f0*/  LEA.HI R3, R2, R3, RZ, 0x1b ;  /* 0x0000000302037211 */ /* 0x000fca00078fd8ff */
[----:B------:R-:W-:Y:S01]  /*0100*/  IMAD R11, R3, -0xc0, R0 ;  /* 0xffffff40030b7824 */ /* 0x000fe200078e0200 */
[----:B------:R-:W-:-:S03]  /*0110*/  CS2R R2, SRZ ;  /* 0x0000000000027805 */ /* 0x000fc6000001ff00 */
[----:B--2---:R-:W-:-:S05]  /*0120*/  IMAD.WIDE R8, R11, 0x4, R8 ;  /* 0x000000040b087825 */ /* 0x004fca00078e0208 */
[----:B------:R2:W3:Y:S01]  /*0130*/  @!P0 LDG.E.EL.64 R2, desc[UR4][R8.64] ;  /* 0x0000000408028981 */ /* 0x0004e2000c2e1b00 */
[----:B------:R-:W-:Y:S02]  /*0140*/  CS2R R4, SRZ ;  /* 0x0000000000047805 */ /* 0x000fe4000001ff00 */
[----:B------:R-:W-:Y:S01]  /*0150*/  CS2R R6, SRZ ;  /* 0x0000000000067805 */ /* 0x000fe2000001ff00 */
[----:B----4-:R-:W-:-:S04]  /*0160*/  IMAD.WIDE R12, R0, 0x4, R12 ;  /* 0x00000004000c7825 */ /* 0x010fc800078e020c */
[C---:B-----5:R-:W-:Y:S01]  /*0170*/  IMAD.WIDE R14, R11.reuse, 0x4, R14 ;  /* 0x000000040b0e7825 */ /* 0x060fe200078e020e */
[----:B------:R-:W4:Y:S01]  /*0180*/  @!P0 LDG.E.64 R4, desc[UR4][R12.64] ;  /* 0x000000040c048981 */ /* 0x000f22000c1e1b00 */
[----:B--2---:R-:W-:Y:S02]  /*0190*/  CS2R R8, SRZ ;  /* 0x0000000000087805 */ /* 0x004fe4000001ff00 */
[C---:B0-----:R-:W-:Y:S01]  /*01a0*/  IMAD.WIDE R16, R11.reuse, 0x4, R16 ;  /* 0x000000040b107825 */ /* 0x041fe200078e0210 */
[----:B------:R0:W4:Y:S03]  /*01b0*/  @!P0 LDG.E.EL.64 R6, desc[UR4][R14.64] ;  /* 0x000000040e068981 */ /* 0x000126000c2e1b00 */
[----:B-1----:R-:W-:Y:S01]  /*01c0*/  IMAD.WIDE R18, R11, 0x4, R18 ;  /* 0x000000040b127825 */ /* 0x002fe200078e0212 */
[----:B------:R-:W-:-:S04]  /*01d0*/  CS2R R10, SRZ ;  /* 0x00000000000a7805 */ /* 0x000fc8000001ff00 */
[----:B------:R-:W2:Y:S04]  /*01e0*/  @!P0 LDG.E.EL.64 R8, desc[UR4][R18.64] ;  /* 0x0000000412088981 */ /* 0x000ea8000c2e1b00 */
[----:B------:R-:W2:Y:S01]  /*01f0*/  @!P0 LDG.E.EL.64 R10, desc[UR4][R16.64] ;  /* 0x00000004100a8981 */ /* 0x000ea2000c2e1b00 */
[----:B0-----:R-:W-:Y:S01]  /*0200*/  HFMA2.MMA R14, -RZ, RZ, 1.625, 0 ;  /* 0x3e800000ff0e7435 */ /* 0x001fe200000001ff */
[----:B---3--:R-:W-:Y:S01]  /*0210*/  FADD R2, R2, 0.0010000000474974513054 ;  /* 0x3a83126f02027421 */ /* 0x008fe20000000000 */
[----:B------:R-:W-:-:S03]  /*0220*/  FADD R3, R3, 0.0010000000474974513054 ;  /* 0x3a83126f03037421 */ /* 0x000fc60000000000 */
[----:B------:R-:W0:Y:S08]  /*0230*/  MUFU.SQRT R12, R2 ;  /* 0x00000002000c7308 */ /* 0x000e300000002000 */
[----:B------:R1:W3:Y:S01]  /*0240*/  MUFU.SQRT R13, R3 ;  /* 0x00000003000d7308 */ /* 0x0002e20000002000 */
[C---:B0-----:R-:W-:Y:S02]  /*0250*/  FSETP.GT.AND P1, PT, R12.reuse, 8.50705917302346158658e+37, PT ;  /* 0x7e8000000c00780b */ /* 0x041fe40003f24000 */
[----:B------:R-:W-:Y:S01]  /*0260*/  FSETP.GEU.AND P3, PT, R12, 1.175494350822287508e-38, PT ;  /* 0x008000000c00780b */ /* 0x000fe20003f6e000 */
[----:B-1----:R-:W0:Y:S01]  /*0270*/  LDC.64 R2, c[0x0][0x238] ;  /* 0x00008e00ff027b82 */ /* 0x002e220000000a00 */
[----:B---3--:R-:W-:-:S02]  /*0280*/  FSETP.GT.AND P2, PT, R13, 8.50705917302346158658e+37, PT ;  /* 0x7e8000000d00780b */ /* 0x008fc40003f44000 */
[----:B------:R-:W-:-:S07]  /*0290*/  FSETP.GEU.AND P4, PT, R13, 1.175494350822287508e-38, PT ;  /* 0x008000000d00780b */ /* 0x000fce0003f8e000 */
[----:B------:R-:W-:-:S04]  /*02a0*/  @P1 FMUL R12, R12, 0.25 ;  /* 0x3e8000000c0c1820 */ /* 0x000fc80000400000 */
[----:B------:R-:W-:Y:S01]  /*02b0*/  @!P3 FMUL R12, R12, 16777216 ;  /* 0x4b8000000c0cb820 */ /* 0x000fe20000400000 */
[----:B------:R-:W-:-:S04]  /*02c0*/  @P2 FMUL R13, R13, 0.25 ;  /* 0x3e8000000d0d2820 */ /* 0x000fc80000400000 */
[----:B------:R-:W-:Y:S01]  /*02d0*/  @!P4 FMUL R13, R13, 16777216 ;  /* 0x4b8000000d0dc820 */ /* 0x000fe20000400000 */
[----:B------:R-:W1:Y:S01]  /*02e0*/  MUFU.RCP R12, R12 ;  /* 0x0000000c000c7308 */ /* 0x000e620000001000 */
[----:B------:R-:W-:-:S07]  /*02f0*/  FSEL R15, R14, 1, P1 ;  /* 0x3f8000000e0f7808 */ /* 0x000fce0000800000 */
[----:B------:R-:W3:Y:S01]  /*0300*/  MUFU.RCP R13, R13 ;  /* 0x0000000d000d7308 */ /* 0x000ee20000001000 */
[----:B------:R-:W-:Y:S01]  /*0310*/  FSEL R14, R14, 1, P2 ;  /* 0x3f8000000e0e7808 */ /* 0x000fe20001000000 */
[----:B------:R-:W-:-:S04]  /*0320*/  @!P3 FMUL R15, R15, 16777216 ;  /* 0x4b8000000f0fb820 */ /* 0x000fc80000400000 */
[----:B------:R-:W-:Y:S01]  /*0330*/  @!P4 FMUL R14, R14, 16777216 ;  /* 0x4b8000000e0ec820 */ /* 0x000fe20000400000 */
[----:B----4-:R-:W-:Y:S01]  /*0340*/  FADD R5, -R7, R5 ;  /* 0x0000000507057221 */ /* 0x010fe20000000100 */
[----:B------:R-:W-:Y:S01]  /*0350*/  FADD R4, -R6, R4 ;  /* 0x0000000406047221 */ /* 0x000fe20000000100 */
[----:B-1----:R-:W-:Y:S01]  /*0360*/  FMUL R15, R12, R15 ;  /* 0x0000000f0c0f7220 */ /* 0x002fe20000400000 */
[----:B---3--:R-:W-:-:S03]  /*0370*/  FMUL R14, R13, R14 ;  /* 0x0000000e0d0e7220 */ /* 0x008fc60000400000 */
[----:B------:R-:W-:Y:S01]  /*0380*/  FMUL R15, R4, R15 ;  /* 0x0000000f040f7220 */ /* 0x000fe20000400000 */
[----:B------:R-:W-:-:S03]  /*0390*/  FMUL R14, R5, R14 ;  /* 0x0000000e050e7220 */ /* 0x000fc60000400000 */
[----:B--2---:R-:W-:Y:S01]  /*03a0*/  FFMA R8, R15, R10, R8 ;  /* 0x0000000a0f087223 */ /* 0x004fe20000000008 */
[----:B------:R-:W-:-:S04]  /*03b0*/  FFMA R9, R14, R11, R9 ;  /* 0x0000000b0e097223 */ /* 0x000fc80000000009 */
[----:B------:R-:W-:Y:S02]  /*03c0*/  FSETP.GEU.AND P1, PT, R8, RZ, PT ;  /* 0x000000ff0800720b */ /* 0x000fe40003f2e000 */
[C---:B------:R-:W-:Y:S01]  /*03d0*/  FSETP.GEU.AND P2, PT, R9.reuse, RZ, PT ;  /* 0x000000ff0900720b */ /* 0x040fe20003f4e000 */
[----:B0-----:R-:W-:Y:S01]  /*03e0*/  IMAD.WIDE R2, R0, 0x4, R2 ;  /* 0x0000000400027825 */ /* 0x001fe200078e0202 */
[----:B------:R-:W-:Y:S02]  /*03f0*/  FSEL R8, R8, RZ, P1 ;  /* 0x000000ff08087208 */ /* 0x000fe40000800000 */
[----:B------:R-:W-:Y:S01]  /*0400*/  FSEL R9, R9, RZ, P2 ;  /* 0x000000ff09097208 */ /* 0x000fe20001000000 */
[----:B------:R-:W-:Y:S08]  /*0410*/  @P0 EXIT ;  /* 0x000000000000094d */ /* 0x000ff00003800000 */
[----:B------:R-:W-:Y:S01]  /*0420*/  STG.E.64 desc[UR4][R2.64], R8 ;  /* 0x0000000802007986 */ /* 0x000fe2000c101b04 */
[----:B------:R-:W-:Y:S05]  /*0430*/  EXIT ;  /* 0x000000000000794d */ /* 0x000fea0003800000 */
.L_x_0:
[----:B------:R-:W-:-:S00]  /*0440*/  BRA `(.L_x_0) ;  /* 0xfffffffc00fc7947 */ /* 0x000fc0000383ffff */
[----:B------:R-:W-:-:S00]  /*0450*/  NOP ;  /* 0x0000000000007918 */ /* 0x000fc00000000000 */
        /* <DEDUP_REMOVED lines=10> */
.L_x_1:


//--------------------- .nv.global.init           --------------------------
	.section	.nv.global.init,"aw",@progbits
.nv.global.init:
	.type		_$_str,@object
	.size		_$_str,(_$_str_$_2 - _$_str)
_$_str:
        /*0000*/ 	.byte	0x5f, 0x5f, 0x43, 0x55, 0x44, 0x41, 0x5f, 0x46, 0x54, 0x5a, 0x00
	.type		_$_str_$_2,@object
	.size		_$_str_$_2,(.L_1 - _$_str_$_2)
_$_str_$_2:
        /*000b*/ 	.byte	0x5f, 0x5f, 0x43, 0x55, 0x44, 0x41, 0x5f, 0x50, 0x52, 0x45, 0x43, 0x5f, 0x53, 0x51, 0x52, 0x54
        /*001b*/ 	.byte	0x00
.L_1:


//--------------------- .nv.constant0.triton_poi_fused__native_batch_norm_legit_no_training_relu_23 --------------------------
	.section	.nv.constant0.triton_poi_fused__native_batch_norm_legit_no_training_relu_23,"a",@progbits
	.sectionflags	@""
	.align	4
.nv.constant0.triton_poi_fused__native_batch_norm_legit_no_training_relu_23:
	.zero		580
